	.headerflags	@"EF_CUDA_TEXMODE_UNIFIED EF_CUDA_64BIT_ADDRESS EF_CUDA_ACCELERATORS EF_CUDA_SM90 EF_CUDA_VIRTUAL_SM(EF_CUDA_SM90)"
	.elftype	@"ET_EXEC"


//--------------------- .nv.info                  --------------------------
	.section	.nv.info,"",@"SHT_CUDA_INFO"
	.align	4


	//----- nvinfo : EIATTR_REGCOUNT
	.align		4
        /*0000*/ 	.byte	0x04, 0x2f
        /*0002*/ 	.short	(.L_2 - .L_1)
	.align		4
.L_1:
        /*0004*/ 	.word	index@(triton_poi_fused_native_group_norm_relu_2)
        /*0008*/ 	.word	0x00000028


	//----- nvinfo : EIATTR_MIN_STACK_SIZE
	.align		4
.L_2:
        /*000c*/ 	.byte	0x04, 0x12
        /*000e*/ 	.short	(.L_4 - .L_3)
	.align		4
.L_3:
        /*0010*/ 	.word	index@(triton_poi_fused_native_group_norm_relu_2)
        /*0014*/ 	.word	0x00000000


	//----- nvinfo : EIATTR_FRAME_SIZE
	.align		4
.L_4:
        /*0018*/ 	.byte	0x04, 0x11
        /*001a*/ 	.short	(.L_6 - .L_5)
	.align		4
.L_5:
        /*001c*/ 	.word	index@(triton_poi_fused_native_group_norm_relu_2)
        /*0020*/ 	.word	0x00000000


	//----- nvinfo : EIATTR_MIN_STACK_SIZE
	.align		4
.L_6:
        /*0024*/ 	.byte	0x04, 0x12
        /*0026*/ 	.short	(.L_8 - .L_7)
	.align		4
.L_7:
        /*0028*/ 	.word	index@(triton_poi_fused_native_group_norm_relu_2)
        /*002c*/ 	.word	0x00000000
.L_8:


//--------------------- .nv.info.triton_poi_fused_native_group_norm_relu_2 --------------------------
	.section	.nv.info.triton_poi_fused_native_group_norm_relu_2,"",@"SHT_CUDA_INFO"
	.sectionflags	@""
	.align	4


	//----- nvinfo : EIATTR_CUDA_API_VERSION
	.align		4
        /*0000*/ 	.byte	0x04, 0x37
        /*0002*/ 	.short	(.L_10 - .L_9)
.L_9:
        /*0004*/ 	.word	0x0000007c


	//----- nvinfo : EIATTR_KPARAM_INFO
	.align		4
.L_10:
        /*0008*/ 	.byte	0x04, 0x17
        /*000a*/ 	.short	(.L_12 - .L_11)
.L_11:
        /*000c*/ 	.word	0x00000000
        /*0010*/ 	.short	0x000b
        /*0012*/ 	.short	0x0058
        /*0014*/ 	.byte	0x00, 0xf0, 0x11, 0x00


	//----- nvinfo : EIATTR_KPARAM_INFO
	.align		4
.L_12:
        /*0018*/ 	.byte	0x04, 0x17
        /*001a*/ 	.short	(.L_14 - .L_13)
.L_13:
        /*001c*/ 	.word	0x00000000
        /*0020*/ 	.short	0x000a
        /*0022*/ 	.short	0x0050
        /*0024*/ 	.byte	0x00, 0xf4, 0x21, 0x00


	//----- nvinfo : EIATTR_KPARAM_INFO
	.align		4
.L_14:
        /*0028*/ 	.byte	0x04, 0x17
        /*002a*/ 	.short	(.L_16 - .L_15)
.L_15:
        /*002c*/ 	.word	0x00000000
        /*0030*/ 	.short	0x0009
        /*0032*/ 	.short	0x0048
        /*0034*/ 	.byte	0x00, 0xf4, 0x21, 0x00


	//----- nvinfo : EIATTR_KPARAM_INFO
	.align		4
.L_16:
        /*0038*/ 	.byte	0x04, 0x17
        /*003a*/ 	.short	(.L_18 - .L_17)
.L_17:
        /*003c*/ 	.word	0x00000000
        /*0040*/ 	.short	0x0008
        /*0042*/ 	.short	0x0040
        /*0044*/ 	.byte	0x00, 0xf4, 0x21, 0x00


	//----- nvinfo : EIATTR_KPARAM_INFO
	.align		4
.L_18:
        /*0048*/ 	.byte	0x04, 0x17
        /*004a*/ 	.short	(.L_20 - .L_19)
.L_19:
        /*004c*/ 	.word	0x00000000
        /*0050*/ 	.short	0x0007
        /*0052*/ 	.short	0x0038
        /*0054*/ 	.byte	0x00, 0xf4, 0x21, 0x00


	//----- nvinfo : EIATTR_KPARAM_INFO
	.align		4
.L_20:
        /*0058*/ 	.byte	0x04, 0x17
        /*005a*/ 	.short	(.L_22 - .L_21)
.L_21:
        /*005c*/ 	.word	0x00000000
        /*0060*/ 	.short	0x0006
        /*0062*/ 	.short	0x0030
        /*0064*/ 	.byte	0x00, 0xf4, 0x21, 0x00


	//----- nvinfo : EIATTR_KPARAM_INFO
	.align		4
.L_22:
        /*0068*/ 	.byte	0x04, 0x17
        /*006a*/ 	.short	(.L_24 - .L_23)
.L_23:
        /*006c*/ 	.word	0x00000000
        /*0070*/ 	.short	0x0005
        /*0072*/ 	.short	0x0028
        /*0074*/ 	.byte	0x00, 0xf4, 0x21, 0x00


	//----- nvinfo : EIATTR_KPARAM_INFO
	.align		4
.L_24:
        /*0078*/ 	.byte	0x04, 0x17
        /*007a*/ 	.short	(.L_26 - .L_25)
.L_25:
        /*007c*/ 	.word	0x00000000
        /*0080*/ 	.short	0x0004
        /*0082*/ 	.short	0x0020
        /*0084*/ 	.byte	0x00, 0xf4, 0x21, 0x00


	//----- nvinfo : EIATTR_KPARAM_INFO
	.align		4
.L_26:
        /*0088*/ 	.byte	0x04, 0x17
        /*008a*/ 	.short	(.L_28 - .L_27)
.L_27:
        /*008c*/ 	.word	0x00000000
        /*0090*/ 	.short	0x0003
        /*0092*/ 	.short	0x0018
        /*0094*/ 	.byte	0x00, 0xf4, 0x21, 0x00


	//----- nvinfo : EIATTR_KPARAM_INFO
	.align		4
.L_28:
        /*0098*/ 	.byte	0x04, 0x17
        /*009a*/ 	.short	(.L_30 - .L_29)
.L_29:
        /*009c*/ 	.word	0x00000000
        /*00a0*/ 	.short	0x0002
        /*00a2*/ 	.short	0x0010
        /*00a4*/ 	.byte	0x00, 0xf4, 0x21, 0x00


	//----- nvinfo : EIATTR_KPARAM_INFO
	.align		4
.L_30:
        /*00a8*/ 	.byte	0x04, 0x17
        /*00aa*/ 	.short	(.L_32 - .L_31)
.L_31:
        /*00ac*/ 	.word	0x00000000
        /*00b0*/ 	.short	0x0001
        /*00b2*/ 	.short	0x0008
        /*00b4*/ 	.byte	0x00, 0xf4, 0x21, 0x00


	//----- nvinfo : EIATTR_KPARAM_INFO
	.align		4
.L_32:
        /*00b8*/ 	.byte	0x04, 0x17
        /*00ba*/ 	.short	(.L_34 - .L_33)
.L_33:
        /*00bc*/ 	.word	0x00000000
        /*00c0*/ 	.short	0x0000
        /*00c2*/ 	.short	0x0000
        /*00c4*/ 	.byte	0x00, 0xf4, 0x21, 0x00


	//----- nvinfo : EIATTR_SPARSE_MMA_MASK
	.align		4
.L_34:
        /*00c8*/ 	.byte	0x03, 0x50
        /*00ca*/ 	.short	0x0000


	//----- nvinfo : EIATTR_MAXREG_COUNT
	.align		4
        /*00cc*/ 	.byte	0x03, 0x1b
        /*00ce*/ 	.short	0x00ff


	//----- nvinfo : EIATTR_EXIT_INSTR_OFFSETS
	.align		4
        /*00d0*/ 	.byte	0x04, 0x1c
        /*00d2*/ 	.short	(.L_36 - .L_35)


	//   ....[0]....
.L_35:
        /*00d4*/ 	.word	0x00000a50


	//----- nvinfo : EIATTR_REQNTID
	.align		4
.L_36:
        /*00d8*/ 	.byte	0x04, 0x10
        /*00da*/ 	.short	(.L_38 - .L_37)
.L_37:
        /*00dc*/ 	.word	0x00000080
        /*00e0*/ 	.word	0x00000001
        /*00e4*/ 	.word	0x00000001


	//----- nvinfo : EIATTR_CBANK_PARAM_SIZE
	.align		4
.L_38:
        /*00e8*/ 	.byte	0x03, 0x19
        /*00ea*/ 	.short	0x005c


	//----- nvinfo : EIATTR_PARAM_CBANK
	.align		4
        /*00ec*/ 	.byte	0x04, 0x0a
        /*00ee*/ 	.short	(.L_40 - .L_39)
	.align		4
.L_39:
        /*00f0*/ 	.word	index@(.nv.constant0.triton_poi_fused_native_group_norm_relu_2)
        /*00f4*/ 	.short	0x0210
        /*00f6*/ 	.short	0x005c


	//----- nvinfo : EIATTR_SW_WAR
	.align		4
.L_40:
        /*00f8*/ 	.byte	0x04, 0x36
        /*00fa*/ 	.short	(.L_42 - .L_41)
.L_41:
        /*00fc*/ 	.word	0x00000008
.L_42:


//--------------------- .nv.callgraph             --------------------------
	.section	.nv.callgraph,"",@"SHT_CUDA_CALLGRAPH"
	.align	4
	.sectionentsize	8
	.align		4
        /*0000*/ 	.word	0x00000000
	.align		4
        /*0004*/ 	.word	0xffffffff
	.align		4
        /*0008*/ 	.word	0x00000000
	.align		4
        /*000c*/ 	.word	0xfffffffe
	.align		4
        /*0010*/ 	.word	0x00000000
	.align		4
        /*0014*/ 	.word	0xfffffffd
	.align		4
        /*0018*/ 	.word	0x00000000
	.align		4
        /*001c*/ 	.word	0xfffffffc


//--------------------- .nv.constant4             --------------------------
	.section	.nv.constant4,"a",@progbits
	.align	8
	.align		8
.nv.constant4:
        /*0000*/ 	.dword	_$_str


//--------------------- .text.triton_poi_fused_native_group_norm_relu_2 --------------------------
	.section	.text.triton_poi_fused_native_group_norm_relu_2,"ax",@progbits
	.align	128
        .global         triton_poi_fused_native_group_norm_relu_2
        .type           triton_poi_fused_native_group_norm_relu_2,@function
        .size           triton_poi_fused_native_group_norm_relu_2,(.L_x_1 - triton_poi_fused_native_group_norm_relu_2)
        .other          triton_poi_fused_native_group_norm_relu_2,@"STO_CUDA_ENTRY STV_DEFAULT"
triton_poi_fused_native_group_norm_relu_2:
.text.triton_poi_fused_native_group_norm_relu_2:
[----:B------:R-:W-:Y:S01]  /*0000*/  LDC R1, c[0x0][0x28] ;  /* 0x00000a00ff017b82 */ /* 0x000fe20000000800 */
[----:B------:R-:W1:Y:S07]  /*0010*/  S2R R0, SR_TID.X ;  /* 0x0000000000007919 */ /* 0x000e6e0000002100 */
[----:B------:R-:W2:Y:S01]  /*0020*/  LDC.64 R2, c[0x0][0x240] ;  /* 0x00009000ff027b82 */ /* 0x000ea20000000a00 */
[----:B------:R-:W-:Y:S01]  /*0030*/  ULDC.64 UR4, c[0x0][0x208] ;  /* 0x0000820000047ab9 */ /* 0x000fe20000000a00 */
[----:B------:R-:W3:Y:S06]  /*0040*/  S2R R25, SR_CTAID.X ;  /* 0x0000000000197919 */ /* 0x000eec0000002500 */
[----:B------:R-:W4:Y:S08]  /*0050*/  LDC.64 R4, c[0x0][0x220] ;  /* 0x00008800ff047b82 */ /* 0x000f300000000a00 */
[----:B------:R-:W5:Y:S08]  /*0060*/  LDC.64 R36, c[0x0][0x218] ;  /* 0x00008600ff247b82 */ /* 0x000f700000000a00 */
[----:B------:R-:W5:Y:S01]  /*0070*/  LDC.64 R26, c[0x0][0x238] ;  /* 0x00008e00ff1a7b82 */ /* 0x000f620000000a00 */
[----:B-1----:R-:W-:-:S07]  /*0080*/  SHF.L.U32 R0, R0, 0x2, RZ ;  /* 0x0000000200007819 */ /* 0x002fce00000006ff */
[----:B------:R-:W1:Y:S01]  /*0090*/  LDC.64 R16, c[0x0][0x248] ;  /* 0x00009200ff107b82 */ /* 0x000e620000000a00 */
[----:B------:R-:W-:Y:S02]  /*00a0*/  LOP3.LUT R0, R0, 0x1fc, RZ, 0xc0, !PT ;  /* 0x000001fc00007812 */ /* 0x000fe400078ec0ff */
[----:B---3--:R-:W-:Y:S02]  /*00b0*/  SHF.R.S32.HI R6, RZ, 0x15, R25 ;  /* 0x00000015ff067819 */ /* 0x008fe40000011419 */
[----:B------:R-:W-:-:S03]  /*00c0*/  LEA R25, R25, R0, 0xa ;  /* 0x0000000019197211 */ /* 0x000fc600078e50ff */
[----:B------:R-:W3:Y:S01]  /*00d0*/  LDC.64 R14, c[0x0][0x228] ;  /* 0x00008a00ff0e7b82 */ /* 0x000ee20000000a00 */
[----:B------:R-:W-:Y:S02]  /*00e0*/  SGXT R6, R6, 0x1 ;  /* 0x000000010606781a */ /* 0x000fe40000000200 */
[----:B------:R-:W-:Y:S02]  /*00f0*/  IADD3 R0, R25, 0x200, RZ ;  /* 0x0000020019007810 */ /* 0x000fe40007ffe0ff */
[C---:B------:R-:W-:Y:S02]  /*0100*/  LEA.HI R35, R6.reuse, R25, RZ, 0xb ;  /* 0x0000001906237211 */ /* 0x040fe400078f58ff */
[----:B------:R-:W-:Y:S01]  /*0110*/  LEA.HI R13, R6, R0, RZ, 0xb ;  /* 0x00000000060d7211 */ /* 0x000fe200078f58ff */
[----:B------:R-:W1:Y:S01]  /*0120*/  LDC.64 R18, c[0x0][0x230] ;  /* 0x00008c00ff127b82 */ /* 0x000e620000000a00 */
[----:B------:R-:W-:Y:S02]  /*0130*/  SHF.R.S32.HI R35, RZ, 0xb, R35 ;  /* 0x0000000bff237819 */ /* 0x000fe40000011423 */
[----:B------:R-:W-:-:S03]  /*0140*/  SHF.R.S32.HI R13, RZ, 0xb, R13 ;  /* 0x0000000bff0d7819 */ /* 0x000fc6000001140d */
[----:B--2---:R-:W-:-:S04]  /*0150*/  IMAD.WIDE R8, R35, 0x4, R2 ;  /* 0x0000000423087825 */ /* 0x004fc800078e0202 */
[--C-:B----4-:R-:W-:Y:S02]  /*0160*/  IMAD.WIDE R28, R35, 0x4, R4.reuse ;  /* 0x00000004231c7825 */ /* 0x110fe400078e0204 */
[----:B------:R2:W4:Y:S02]  /*0170*/  LDG.E.EL R8, desc[UR4][R8.64] ;  /* 0x0000000408087981 */ /* 0x000524000c2e1900 */
[C---:B------:R-:W-:Y:S02]  /*0180*/  IMAD.WIDE R22, R13.reuse, 0x4, R4 ;  /* 0x000000040d167825 */ /* 0x040fe400078e0204 */
[----:B------:R-:W4:Y:S02]  /*0190*/  LDG.E.EL R28, desc[UR4][R28.64] ;  /* 0x000000041c1c7981 */ /* 0x000f24000c2e1900 */
[----:B------:R-:W-:Y:S02]  /*01a0*/  IMAD.WIDE R2, R13, 0x4, R2 ;  /* 0x000000040d027825 */ /* 0x000fe400078e0202 */
[----:B------:R-:W4:Y:S04]  /*01b0*/  LDG.E.EL R22, desc[UR4][R22.64] ;  /* 0x0000000416167981 */ /* 0x000f28000c2e1900 */
[----:B------:R-:W4:Y:S01]  /*01c0*/  LDG.E.EL R2, desc[UR4][R2.64] ;  /* 0x0000000402027981 */ /* 0x000f22000c2e1900 */
[----:B------:R-:W-:-:S04]  /*01d0*/  LEA.HI R4, R6, R25, RZ, 0xa ;  /* 0x0000001906047211 */ /* 0x000fc800078f50ff */
[----:B------:R-:W-:Y:S02]  /*01e0*/  SHF.R.S32.HI R4, RZ, 0xa, R4 ;  /* 0x0000000aff047819 */ /* 0x000fe40000011404 */
[----:B------:R-:W-:Y:S02]  /*01f0*/  LEA.HI R0, R6, R0, RZ, 0xa ;  /* 0x0000000006007211 */ /* 0x000fe400078f50ff */
[----:B------:R-:W-:Y:S02]  /*0200*/  LEA.HI R5, R4, R4, RZ, 0x6 ;  /* 0x0000000404057211 */ /* 0x000fe400078f30ff */
[----:B------:R-:W-:Y:S02]  /*0210*/  SHF.R.S32.HI R0, RZ, 0xa, R0 ;  /* 0x0000000aff007819 */ /* 0x000fe40000011400 */
[----:B------:R-:W-:Y:S02]  /*0220*/  LOP3.LUT R5, R5, 0xffffffc0, RZ, 0xc0, !PT ;  /* 0xffffffc005057812 */ /* 0x000fe400078ec0ff */
[----:B------:R-:W-:-:S02]  /*0230*/  LEA.HI R6, R0, R0, RZ, 0x6 ;  /* 0x0000000000067211 */ /* 0x000fc400078f30ff */
[----:B------:R-:W-:Y:S02]  /*0240*/  IADD3 R11, R4, -R5, RZ ;  /* 0x80000005040b7210 */ /* 0x000fe40007ffe0ff */
[----:B------:R-:W1:Y:S01]  /*0250*/  LDC.64 R4, c[0x0][0x210] ;  /* 0x00008400ff047b82 */ /* 0x000e620000000a00 */
[----:B--2---:R-:W-:-:S07]  /*0260*/  LOP3.LUT R9, R6, 0xffffffc0, RZ, 0xc0, !PT ;  /* 0xffffffc006097812 */ /* 0x004fce00078ec0ff */
[----:B------:R-:W2:Y:S01]  /*0270*/  LDC.64 R6, c[0x0][0x250] ;  /* 0x00009400ff067b82 */ /* 0x000ea20000000a00 */
[----:B-----5:R-:W-:-:S04]  /*0280*/  IMAD.WIDE R20, R35, 0x4, R36 ;  /* 0x0000000423147825 */ /* 0x020fc800078e0224 */
[----:B0-----:R-:W-:Y:S01]  /*0290*/  IMAD.WIDE R34, R35, 0x4, R26 ;  /* 0x0000000423227825 */ /* 0x001fe200078e021a */
[----:B------:R-:W-:Y:S01]  /*02a0*/  IADD3 R9, R0, -R9, RZ ;  /* 0x8000000900097210 */ /* 0x000fe20007ffe0ff */
[----:B------:R-:W5:Y:S02]  /*02b0*/  LDG.E.EL R3, desc[UR4][R20.64] ;  /* 0x0000000414037981 */ /* 0x000f64000c2e1900 */
[C---:B------:R-:W-:Y:S02]  /*02c0*/  IMAD.WIDE R36, R13.reuse, 0x4, R36 ;  /* 0x000000040d247825 */ /* 0x040fe400078e0224 */
[----:B------:R-:W5:Y:S02]  /*02d0*/  LDG.E.EL R23, desc[UR4][R34.64] ;  /* 0x0000000422177981 */ /* 0x000f64000c2e1900 */
[----:B------:R-:W-:Y:S01]  /*02e0*/  IMAD.WIDE R26, R13, 0x4, R26 ;  /* 0x000000040d1a7825 */ /* 0x000fe200078e021a */
[----:B------:R-:W-:Y:S01]  /*02f0*/  HFMA2.MMA R13, -RZ, RZ, 0.75, 0 ;  /* 0x3a000000ff0d7435 */ /* 0x000fe200000001ff */
[----:B------:R-:W5:Y:S04]  /*0300*/  LDG.E.EL R12, desc[UR4][R36.64] ;  /* 0x00000004240c7981 */ /* 0x000f68000c2e1900 */
[----:B------:R0:W5:Y:S01]  /*0310*/  LDG.E.EL R0, desc[UR4][R26.64] ;  /* 0x000000041a007981 */ /* 0x000162000c2e1900 */
[----:B-1----:R-:W-:-:S04]  /*0320*/  IMAD.WIDE R4, R25, 0x4, R4 ;  /* 0x0000000419047825 */ /* 0x002fc800078e0204 */
[----:B0-----:R-:W-:-:S04]  /*0330*/  IMAD.WIDE R26, R11, 0x4, R16 ;  /* 0x000000040b1a7825 */ /* 0x001fc800078e0210 */
[----:B---3--:R-:W-:-:S04]  /*0340*/  IMAD.WIDE R32, R11, 0x4, R14 ;  /* 0x000000040b207825 */ /* 0x008fc800078e020e */
[----:B------:R-:W-:Y:S01]  /*0350*/  IMAD.WIDE R30, R11, 0x4, R18 ;  /* 0x000000040b1e7825 */ /* 0x000fe200078e0212 */
[----:B------:R-:W3:Y:S03]  /*0360*/  LDG.E.EL R29, desc[UR4][R32.64] ;  /* 0x00000004201d7981 */ /* 0x000ee6000c2e1900 */
[C---:B------:R-:W-:Y:S01]  /*0370*/  IMAD.WIDE R14, R9.reuse, 0x4, R14 ;  /* 0x00000004090e7825 */ /* 0x040fe200078e020e */
[----:B------:R-:W3:Y:S03]  /*0380*/  LDG.E.EL R24, desc[UR4][R30.64] ;  /* 0x000000041e187981 */ /* 0x000ee6000c2e1900 */
[C---:B------:R-:W-:Y:S02]  /*0390*/  IMAD.WIDE R18, R9.reuse, 0x4, R18 ;  /* 0x0000000409127825 */ /* 0x040fe400078e0212 */
[----:B------:R-:W3:Y:S02]  /*03a0*/  LDG.E.EL R15, desc[UR4][R14.64] ;  /* 0x000000040e0f7981 */ /* 0x000ee4000c2e1900 */
[----:B------:R-:W-:-:S02]  /*03b0*/  IMAD.WIDE R16, R9, 0x4, R16 ;  /* 0x0000000409107825 */ /* 0x000fc400078e0210 */
[----:B------:R-:W3:Y:S04]  /*03c0*/  LDG.E.EL R18, desc[UR4][R18.64] ;  /* 0x0000000412127981 */ /* 0x000ee8000c2e1900 */
[----:B------:R-:W3:Y:S01]  /*03d0*/  LDG.E.EL R20, desc[UR4][R16.64] ;  /* 0x0000000410147981 */ /* 0x000ee2000c2e1900 */
[-C--:B----4-:R-:W-:Y:S01]  /*03e0*/  FFMA R21, R8, R13.reuse, 9.9999997473787516356e-06 ;  /* 0x3727c5ac08157423 */ /* 0x090fe2000000000d */
[-C--:B------:R-:W-:Y:S01]  /*03f0*/  FFMA R28, R28, R13.reuse, 9.9999997473787516356e-06 ;  /* 0x3727c5ac1c1c7423 */ /* 0x080fe2000000000d */
[-C--:B------:R-:W-:Y:S01]  /*0400*/  FFMA R22, R22, R13.reuse, 9.9999997473787516356e-06 ;  /* 0x3727c5ac16167423 */ /* 0x080fe2000000000d */
[----:B------:R-:W-:Y:S02]  /*0410*/  FFMA R2, R2, R13, 9.9999997473787516356e-06 ;  /* 0x3727c5ac02027423 */ /* 0x000fe4000000000d */
[----:B------:R2:W4:Y:S02]  /*0420*/  LDG.E.EL R13, desc[UR4][R26.64] ;  /* 0x000000041a0d7981 */ /* 0x000524000c2e1900 */
[----:B--2---:R-:W-:-:S04]  /*0430*/  IMAD.WIDE R26, R11, 0x4, R6 ;  /* 0x000000040b1a7825 */ /* 0x004fc800078e0206 */
[----:B------:R-:W-:Y:S01]  /*0440*/  IMAD.WIDE R6, R9, 0x4, R6 ;  /* 0x0000000409067825 */ /* 0x000fe200078e0206 */
[----:B------:R0:W4:Y:S04]  /*0450*/  LDG.E.EL R14, desc[UR4][R26.64] ;  /* 0x000000041a0e7981 */ /* 0x000128000c2e1900 */
[----:B------:R-:W5:Y:S04]  /*0460*/  LDG.E.128 R8, desc[UR4][R4.64] ;  /* 0x0000000404087981 */ /* 0x000f68000c1e1d00 */
[----:B------:R1:W2:Y:S04]  /*0470*/  LDG.E.EL R19, desc[UR4][R6.64] ;  /* 0x0000000406137981 */ /* 0x0002a8000c2e1900 */
[----:B------:R-:W2:Y:S01]  /*0480*/  LDG.E.128 R4, desc[UR4][R4.64+0x800] ;  /* 0x0008000404047981 */ /* 0x000ea2000c1e1d00 */
[----:B------:R-:W0:Y:S08]  /*0490*/  MUFU.RSQ R28, R28 ;  /* 0x0000001c001c7308 */ /* 0x000e300000001400 */
[----:B------:R-:W0:Y:S08]  /*04a0*/  MUFU.RSQ R21, R21 ;  /* 0x0000001500157308 */ /* 0x000e300000001400 */
[----:B------:R-:W0:Y:S08]  /*04b0*/  MUFU.RSQ R22, R22 ;  /* 0x0000001600167308 */ /* 0x000e300000001400 */
[----:B------:R-:W0:Y:S01]  /*04c0*/  MUFU.RSQ R2, R2 ;  /* 0x0000000200027308 */ /* 0x000e220000001400 */
[--C-:B-----5:R-:W-:Y:S01]  /*04d0*/  FADD R33, R9, -R3.reuse ;  /* 0x8000000309217221 */ /* 0x120fe20000000000 */
[--C-:B------:R-:W-:Y:S01]  /*04e0*/  FADD R31, R8, -R3.reuse ;  /* 0x80000003081f7221 */ /* 0x100fe20000000000 */
[--C-:B------:R-:W-:Y:S01]  /*04f0*/  FADD R35, R10, -R3.reuse ;  /* 0x800000030a237221 */ /* 0x100fe20000000000 */
[----:B------:R-:W-:Y:S01]  /*0500*/  FADD R3, R11, -R3 ;  /* 0x800000030b037221 */ /* 0x000fe20000000000 */
[C---:B0-----:R-:W-:Y:S01]  /*0510*/  FMUL R33, R28.reuse, R33 ;  /* 0x000000211c217220 */ /* 0x041fe20000400000 */
[C---:B------:R-:W-:Y:S01]  /*0520*/  FMUL R37, R28.reuse, R31 ;  /* 0x0000001f1c257220 */ /* 0x040fe20000400000 */
[C---:B------:R-:W-:Y:S01]  /*0530*/  FMUL R35, R28.reuse, R35 ;  /* 0x000000231c237220 */ /* 0x040fe20000400000 */
[----:B------:R-:W-:Y:S01]  /*0540*/  FMUL R31, R28, R3 ;  /* 0x000000031c1f7220 */ /* 0x000fe20000400000 */
[--C-:B------:R-:W-:Y:S01]  /*0550*/  FADD R8, R8, -R23.reuse ;  /* 0x8000001708087221 */ /* 0x100fe20000000000 */
[--C-:B------:R-:W-:Y:S01]  /*0560*/  FADD R26, R9, -R23.reuse ;  /* 0x80000017091a7221 */ /* 0x100fe20000000000 */
[--C-:B------:R-:W-:Y:S01]  /*0570*/  FADD R10, R10, -R23.reuse ;  /* 0x800000170a0a7221 */ /* 0x100fe20000000000 */
[----:B------:R-:W-:Y:S01]  /*0580*/  FADD R28, R11, -R23 ;  /* 0x800000170b1c7221 */ /* 0x000fe20000000000 */
[C---:B------:R-:W-:Y:S01]  /*0590*/  FMUL R27, R21.reuse, R8 ;  /* 0x00000008151b7220 */ /* 0x040fe20000400000 */
[C---:B------:R-:W-:Y:S01]  /*05a0*/  FMUL R9, R21.reuse, R26 ;  /* 0x0000001a15097220 */ /* 0x040fe20000400000 */
[C---:B------:R-:W-:Y:S01]  /*05b0*/  FMUL R23, R21.reuse, R10 ;  /* 0x0000000a15177220 */ /* 0x040fe20000400000 */
[----:B------:R-:W-:Y:S01]  /*05c0*/  FMUL R11, R21, R28 ;  /* 0x0000001c150b7220 */ /* 0x000fe20000400000 */
[C-C-:B----4-:R-:W-:Y:S01]  /*05d0*/  FFMA R8, R13.reuse, R27, R14.reuse ;  /* 0x0000001b0d087223 */ /* 0x150fe2000000000e */
[C-C-:B------:R-:W-:Y:S01]  /*05e0*/  FFMA R9, R13.reuse, R9, R14.reuse ;  /* 0x000000090d097223 */ /* 0x140fe2000000000e */
[C-C-:B------:R-:W-:Y:S01]  /*05f0*/  FFMA R10, R13.reuse, R23, R14.reuse ;  /* 0x000000170d0a7223 */ /* 0x140fe2000000000e */
[----:B------:R-:W-:Y:S01]  /*0600*/  FFMA R11, R13, R11, R14 ;  /* 0x0000000b0d0b7223 */ /* 0x000fe2000000000e */
[--C-:B--2---:R-:W-:Y:S01]  /*0610*/  FADD R21, R5, -R12.reuse ;  /* 0x8000000c05157221 */ /* 0x104fe20000000000 */
[--C-:B------:R-:W-:Y:S01]  /*0620*/  FADD R13, R4, -R12.reuse ;  /* 0x8000000c040d7221 */ /* 0x100fe20000000000 */
[--C-:B------:R-:W-:Y:S01]  /*0630*/  FADD R23, R6, -R12.reuse ;  /* 0x8000000c06177221 */ /* 0x100fe20000000000 */
[----:B------:R-:W-:Y:S01]  /*0640*/  FADD R27, R7, -R12 ;  /* 0x8000000c071b7221 */ /* 0x000fe20000000000 */
[C-C-:B---3--:R-:W-:Y:S01]  /*0650*/  FFMA R16, R29.reuse, R33, R24.reuse ;  /* 0x000000211d107223 */ /* 0x148fe20000000018 */
[C-C-:B------:R-:W-:Y:S01]  /*0660*/  FFMA R3, R29.reuse, R37, R24.reuse ;  /* 0x000000251d037223 */ /* 0x140fe20000000018 */
[C-C-:B------:R-:W-:Y:S01]  /*0670*/  FFMA R17, R29.reuse, R35, R24.reuse ;  /* 0x000000231d117223 */ /* 0x140fe20000000018 */
[----:B------:R-:W-:Y:S01]  /*0680*/  FFMA R24, R29, R31, R24 ;  /* 0x0000001f1d187223 */ /* 0x000fe20000000018 */
[C---:B------:R-:W-:Y:S01]  /*0690*/  FMUL R21, R22.reuse, R21 ;  /* 0x0000001516157220 */ /* 0x040fe20000400000 */
[C---:B------:R-:W-:Y:S01]  /*06a0*/  FMUL R29, R22.reuse, R13 ;  /* 0x0000000d161d7220 */ /* 0x040fe20000400000 */
[C---:B------:R-:W-:Y:S01]  /*06b0*/  FMUL R23, R22.reuse, R23 ;  /* 0x0000001716177220 */ /* 0x040fe20000400000 */
[----:B------:R-:W-:Y:S01]  /*06c0*/  FMUL R27, R22, R27 ;  /* 0x0000001b161b7220 */ /* 0x000fe20000400000 */
[C-C-:B------:R-:W-:Y:S01]  /*06d0*/  FFMA R13, R15.reuse, R21, R18.reuse ;  /* 0x000000150f0d7223 */ /* 0x140fe20000000012 */
[C-C-:B------:R-:W-:Y:S01]  /*06e0*/  FFMA R12, R15.reuse, R29, R18.reuse ;  /* 0x0000001d0f0c7223 */ /* 0x140fe20000000012 */
[C-C-:B------:R-:W-:Y:S01]  /*06f0*/  FFMA R14, R15.reuse, R23, R18.reuse ;  /* 0x000000170f0e7223 */ /* 0x140fe20000000012 */
[----:B------:R-:W-:Y:S01]  /*0700*/  FFMA R15, R15, R27, R18 ;  /* 0x0000001b0f0f7223 */ /* 0x000fe20000000012 */
[----:B------:R-:W0:Y:S01]  /*0710*/  LDC.64 R22, c[0x0][0x260] ;  /* 0x00009800ff167b82 */ /* 0x000e220000000a00 */
[--C-:B------:R-:W-:Y:S01]  /*0720*/  FADD R21, R5, -R0.reuse ;  /* 0x8000000005157221 */ /* 0x100fe20000000000 */
[----:B------:R-:W-:-:S06]  /*0730*/  FADD R5, R4, -R0 ;  /* 0x8000000004057221 */ /* 0x000fcc0000000000 */
[----:B------:R-:W2:Y:S01]  /*0740*/  LDC.64 R26, c[0x0][0x258] ;  /* 0x00009600ff1a7b82 */ /* 0x000ea20000000a00 */
[--C-:B------:R-:W-:Y:S01]  /*0750*/  FADD R29, R6, -R0.reuse ;  /* 0x80000000061d7221 */ /* 0x100fe20000000000 */
[----:B-1----:R-:W-:Y:S01]  /*0760*/  FADD R7, R7, -R0 ;  /* 0x8000000007077221 */ /* 0x002fe20000000000 */
[C---:B------:R-:W-:Y:S01]  /*0770*/  FMUL R6, R2.reuse, R5 ;  /* 0x0000000502067220 */ /* 0x040fe20000400000 */
[C---:B------:R-:W-:Y:S01]  /*0780*/  FSETP.GEU.AND P6, PT, R17.reuse, RZ, PT ;  /* 0x000000ff1100720b */ /* 0x040fe20003fce000 */
[C---:B------:R-:W-:Y:S01]  /*0790*/  FMUL R0, R2.reuse, R21 ;  /* 0x0000001502007220 */ /* 0x040fe20000400000 */
[----:B------:R-:W-:Y:S01]  /*07a0*/  FMUL R18, R2, R29 ;  /* 0x0000001d02127220 */ /* 0x000fe20000400000 */
[----:B------:R-:W-:Y:S01]  /*07b0*/  FSETP.GEU.AND P4, PT, R16, RZ, PT ;  /* 0x000000ff1000720b */ /* 0x000fe20003f8e000 */
[----:B------:R-:W-:Y:S01]  /*07c0*/  FMUL R4, R2, R7 ;  /* 0x0000000702047220 */ /* 0x000fe20000400000 */
[C-C-:B------:R-:W-:Y:S01]  /*07d0*/  FFMA R2, R20.reuse, R6, R19.reuse ;  /* 0x0000000614027223 */ /* 0x140fe20000000013 */
[----:B------:R-:W-:Y:S01]  /*07e0*/  SEL R6, R17, RZ, P6 ;  /* 0x000000ff11067207 */ /* 0x000fe20003000000 */
[C-C-:B------:R-:W-:Y:S01]  /*07f0*/  FFMA R0, R20.reuse, R0, R19.reuse ;  /* 0x0000000014007223 */ /* 0x140fe20000000013 */
[C-C-:B------:R-:W-:Y:S01]  /*0800*/  FFMA R18, R20.reuse, R18, R19.reuse ;  /* 0x0000001214127223 */ /* 0x140fe20000000013 */
[----:B------:R-:W-:Y:S01]  /*0810*/  FSETP.GEU.AND P5, PT, R3, RZ, PT ;  /* 0x000000ff0300720b */ /* 0x000fe20003fae000 */
[----:B------:R-:W-:Y:S01]  /*0820*/  FFMA R19, R20, R4, R19 ;  /* 0x0000000414137223 */ /* 0x000fe20000000013 */
[----:B------:R-:W-:-:S02]  /*0830*/  FSETP.GEU.AND P6, PT, R15, RZ, PT ;  /* 0x000000ff0f00720b */ /* 0x000fc40003fce000 */
[----:B------:R-:W-:Y:S02]  /*0840*/  SEL R5, R16, RZ, P4 ;  /* 0x000000ff10057207 */ /* 0x000fe40002000000 */
[----:B------:R-:W-:Y:S02]  /*0850*/  FSETP.GEU.AND P0, PT, R24, RZ, PT ;  /* 0x000000ff1800720b */ /* 0x000fe40003f0e000 */
[----:B------:R-:W-:Y:S02]  /*0860*/  FSETP.GEU.AND P3, PT, R11, RZ, PT ;  /* 0x000000ff0b00720b */ /* 0x000fe40003f6e000 */
[----:B------:R-:W-:Y:S02]  /*0870*/  FSETP.GEU.AND P2, PT, R10, RZ, PT ;  /* 0x000000ff0a00720b */ /* 0x000fe40003f4e000 */
[----:B------:R-:W-:Y:S02]  /*0880*/  FSETP.GEU.AND P1, PT, R9, RZ, PT ;  /* 0x000000ff0900720b */ /* 0x000fe40003f2e000 */
[----:B------:R-:W-:-:S02]  /*0890*/  FSETP.GEU.AND P4, PT, R14, RZ, PT ;  /* 0x000000ff0e00720b */ /* 0x000fc40003f8e000 */
[----:B------:R-:W-:Y:S02]  /*08a0*/  SEL R4, R3, RZ, P5 ;  /* 0x000000ff03047207 */ /* 0x000fe40002800000 */
[----:B------:R-:W-:Y:S02]  /*08b0*/  SEL R15, R15, RZ, P6 ;  /* 0x000000ff0f0f7207 */ /* 0x000fe40003000000 */
[----:B------:R-:W-:Y:S02]  /*08c0*/  SEL R7, R24, RZ, P0 ;  /* 0x000000ff18077207 */ /* 0x000fe40000000000 */
[----:B------:R-:W-:Y:S02]  /*08d0*/  FSETP.GEU.AND P5, PT, R13, RZ, PT ;  /* 0x000000ff0d00720b */ /* 0x000fe40003fae000 */
[----:B------:R-:W-:Y:S02]  /*08e0*/  FSETP.GEU.AND P6, PT, R12, RZ, PT ;  /* 0x000000ff0c00720b */ /* 0x000fe40003fce000 */
[----:B------:R-:W-:-:S02]  /*08f0*/  SEL R14, R14, RZ, P4 ;  /* 0x000000ff0e0e7207 */ /* 0x000fc40002000000 */
[----:B------:R-:W-:Y:S02]  /*0900*/  SEL R11, R11, RZ, P3 ;  /* 0x000000ff0b0b7207 */ /* 0x000fe40001800000 */
[----:B------:R-:W-:Y:S02]  /*0910*/  SEL R10, R10, RZ, P2 ;  /* 0x000000ff0a0a7207 */ /* 0x000fe40001000000 */
[----:B------:R-:W-:Y:S02]  /*0920*/  SEL R9, R9, RZ, P1 ;  /* 0x000000ff09097207 */ /* 0x000fe40000800000 */
[----:B------:R-:W-:Y:S02]  /*0930*/  FSETP.GEU.AND P0, PT, R8, RZ, PT ;  /* 0x000000ff0800720b */ /* 0x000fe40003f0e000 */
[----:B------:R-:W-:Y:S02]  /*0940*/  FSETP.GEU.AND P4, PT, R19, RZ, PT ;  /* 0x000000ff1300720b */ /* 0x000fe40003f8e000 */
[----:B------:R-:W-:-:S02]  /*0950*/  FSETP.GEU.AND P3, PT, R18, RZ, PT ;  /* 0x000000ff1200720b */ /* 0x000fc40003f6e000 */
[----:B------:R-:W-:Y:S02]  /*0960*/  FSETP.GEU.AND P2, PT, R0, RZ, PT ;  /* 0x000000ff0000720b */ /* 0x000fe40003f4e000 */
[----:B------:R-:W-:Y:S01]  /*0970*/  FSETP.GEU.AND P1, PT, R2, RZ, PT ;  /* 0x000000ff0200720b */ /* 0x000fe20003f2e000 */
[----:B--2---:R-:W-:Y:S01]  /*0980*/  IMAD.WIDE R20, R25, 0x4, R26 ;  /* 0x0000000419147825 */ /* 0x004fe200078e021a */
[----:B------:R-:W-:Y:S02]  /*0990*/  SEL R13, R13, RZ, P5 ;  /* 0x000000ff0d0d7207 */ /* 0x000fe40002800000 */
[----:B------:R-:W-:Y:S01]  /*09a0*/  SEL R12, R12, RZ, P6 ;  /* 0x000000ff0c0c7207 */ /* 0x000fe20003000000 */
[----:B0-----:R-:W-:Y:S01]  /*09b0*/  IMAD.WIDE R22, R25, 0x4, R22 ;  /* 0x0000000419167825 */ /* 0x001fe200078e0216 */
[----:B------:R-:W-:Y:S02]  /*09c0*/  SEL R8, R8, RZ, P0 ;  /* 0x000000ff08087207 */ /* 0x000fe40000000000 */
[----:B------:R-:W-:-:S02]  /*09d0*/  SEL R19, R19, RZ, P4 ;  /* 0x000000ff13137207 */ /* 0x000fc40002000000 */
[----:B------:R-:W-:Y:S02]  /*09e0*/  SEL R18, R18, RZ, P3 ;  /* 0x000000ff12127207 */ /* 0x000fe40001800000 */
[----:B------:R-:W-:Y:S02]  /*09f0*/  SEL R17, R0, RZ, P2 ;  /* 0x000000ff00117207 */ /* 0x000fe40001000000 */
[----:B------:R-:W-:Y:S01]  /*0a00*/  SEL R16, R2, RZ, P1 ;  /* 0x000000ff02107207 */ /* 0x000fe20000800000 */
[----:B------:R-:W-:Y:S04]  /*0a10*/  STG.E.128 desc[UR4][R20.64], R4 ;  /* 0x0000000414007986 */ /* 0x000fe8000c101d04 */
[----:B------:R-:W-:Y:S04]  /*0a20*/  STG.E.128 desc[UR4][R20.64+0x800], R12 ;  /* 0x0008000c14007986 */ /* 0x000fe8000c101d04 */
[----:B------:R-:W-:Y:S04]  /*0a30*/  STG.E.128 desc[UR4][R22.64], R8 ;  /* 0x0000000816007986 */ /* 0x000fe8000c101d04 */
[----:B------:R-:W-:Y:S01]  /*0a40*/  STG.E.128 desc[UR4][R22.64+0x800], R16 ;  /* 0x0008001016007986 */ /* 0x000fe2000c101d04 */
[----:B------:R-:W-:Y:S05]  /*0a50*/  EXIT ;  /* 0x000000000000794d */ /* 0x000fea0003800000 */
.L_x_0:
[----:B------:R-:W-:-:S00]  /*0a60*/  BRA `(.L_x_0) ;  /* 0xfffffffc00fc7947 */ /* 0x000fc0000383ffff */
[----:B------:R-:W-:-:S00]  /*0a70*/  NOP ;  /* 0x0000000000007918 */ /* 0x000fc00000000000 */
        /* <DEDUP_REMOVED lines=8> */
.L_x_1:


//--------------------- .nv.global.init           --------------------------
	.section	.nv.global.init,"aw",@progbits
.nv.global.init:
	.type		_$_str,@object
	.size		_$_str,(.L_0 - _$_str)
_$_str:
        /*0000*/ 	.byte	0x5f, 0x5f, 0x43, 0x55, 0x44, 0x41, 0x5f, 0x46, 0x54, 0x5a, 0x00
.L_0:


//--------------------- .nv.constant0.triton_poi_fused_native_group_norm_relu_2 --------------------------
	.section	.nv.constant0.triton_poi_fused_native_group_norm_relu_2,"a",@progbits
	.sectionflags	@""
	.align	4
.nv.constant0.triton_poi_fused_native_group_norm_relu_2:
	.zero		620
